//
// Generated by NVIDIA NVVM Compiler
//
// Compiler Build ID: CL-36424714
// Cuda compilation tools, release 13.0, V13.0.88
// Based on NVVM 20.0.0
//

.version 9.0
.target sm_100
.address_size 64

	// .globl	simpleKernel

.visible .entry simpleKernel(
	.param .u64 .ptr .align 1 simpleKernel_param_0,
	.param .u32 simpleKernel_param_1,
	.param .u32 simpleKernel_param_2,
	.param .u64 .ptr .align 1 simpleKernel_param_3
)
{
	.reg .pred 	%p<12>;
	.reg .b32 	%r<28>;
	.reg .b32 	%f<67>;
	.reg .b64 	%rd<106>;

	ld.param.u64 	%rd8, [simpleKernel_param_0];
	ld.param.u32 	%r18, [simpleKernel_param_1];
	ld.param.u32 	%r17, [simpleKernel_param_2];
	ld.param.u64 	%rd9, [simpleKernel_param_3];
	mov.u32 	%r19, %ntid.x;
	mov.u32 	%r20, %ctaid.x;
	mov.u32 	%r21, %tid.x;
	mad.lo.s32 	%r1, %r19, %r20, %r21;
	setp.ge.u32 	%p1, %r1, %r18;
	setp.lt.s32 	%p2, %r17, 1;
	or.pred  	%p3, %p1, %p2;
	@%p3 bra 	$L__BB0_13;
	cvta.to.global.u64 	%rd10, %rd8;
	cvta.to.global.u64 	%rd11, %rd9;
	mul.wide.u32 	%rd12, %r1, 8;
	add.s64 	%rd1, %rd10, %rd12;
	mul.wide.u32 	%rd13, %r1, 4;
	add.s64 	%rd2, %rd11, %rd13;
	and.b32  	%r2, %r17, 15;
	setp.lt.u32 	%p4, %r17, 16;
	mov.b32 	%r25, 0;
	@%p4 bra 	$L__BB0_4;
	and.b32  	%r25, %r17, 2147483632;
	ld.global.f32 	%f65, [%rd2];
	neg.s32 	%r23, %r25;
	mov.b64 	%rd104, 0;
$L__BB0_3:
	.pragma "nounroll";
	ld.global.u64 	%rd15, [%rd1];
	cvta.to.global.u64 	%rd16, %rd15;
	add.s64 	%rd17, %rd16, %rd104;
	ld.global.f32 	%f7, [%rd17];
	add.f32 	%f8, %f7, %f65;
	st.global.f32 	[%rd2], %f8;
	ld.global.u64 	%rd18, [%rd1];
	cvta.to.global.u64 	%rd19, %rd18;
	add.s64 	%rd20, %rd19, %rd104;
	ld.global.f32 	%f9, [%rd20+4];
	add.f32 	%f10, %f9, %f8;
	st.global.f32 	[%rd2], %f10;
	ld.global.u64 	%rd21, [%rd1];
	cvta.to.global.u64 	%rd22, %rd21;
	add.s64 	%rd23, %rd22, %rd104;
	ld.global.f32 	%f11, [%rd23+8];
	add.f32 	%f12, %f11, %f10;
	st.global.f32 	[%rd2], %f12;
	ld.global.u64 	%rd24, [%rd1];
	cvta.to.global.u64 	%rd25, %rd24;
	add.s64 	%rd26, %rd25, %rd104;
	ld.global.f32 	%f13, [%rd26+12];
	add.f32 	%f14, %f13, %f12;
	st.global.f32 	[%rd2], %f14;
	ld.global.u64 	%rd27, [%rd1];
	cvta.to.global.u64 	%rd28, %rd27;
	add.s64 	%rd29, %rd28, %rd104;
	ld.global.f32 	%f15, [%rd29+16];
	add.f32 	%f16, %f15, %f14;
	st.global.f32 	[%rd2], %f16;
	ld.global.u64 	%rd30, [%rd1];
	cvta.to.global.u64 	%rd31, %rd30;
	add.s64 	%rd32, %rd31, %rd104;
	ld.global.f32 	%f17, [%rd32+20];
	add.f32 	%f18, %f17, %f16;
	st.global.f32 	[%rd2], %f18;
	ld.global.u64 	%rd33, [%rd1];
	cvta.to.global.u64 	%rd34, %rd33;
	add.s64 	%rd35, %rd34, %rd104;
	ld.global.f32 	%f19, [%rd35+24];
	add.f32 	%f20, %f19, %f18;
	st.global.f32 	[%rd2], %f20;
	ld.global.u64 	%rd36, [%rd1];
	cvta.to.global.u64 	%rd37, %rd36;
	add.s64 	%rd38, %rd37, %rd104;
	ld.global.f32 	%f21, [%rd38+28];
	add.f32 	%f22, %f21, %f20;
	st.global.f32 	[%rd2], %f22;
	ld.global.u64 	%rd39, [%rd1];
	cvta.to.global.u64 	%rd40, %rd39;
	add.s64 	%rd41, %rd40, %rd104;
	ld.global.f32 	%f23, [%rd41+32];
	add.f32 	%f24, %f23, %f22;
	st.global.f32 	[%rd2], %f24;
	ld.global.u64 	%rd42, [%rd1];
	cvta.to.global.u64 	%rd43, %rd42;
	add.s64 	%rd44, %rd43, %rd104;
	ld.global.f32 	%f25, [%rd44+36];
	add.f32 	%f26, %f25, %f24;
	st.global.f32 	[%rd2], %f26;
	ld.global.u64 	%rd45, [%rd1];
	cvta.to.global.u64 	%rd46, %rd45;
	add.s64 	%rd47, %rd46, %rd104;
	ld.global.f32 	%f27, [%rd47+40];
	add.f32 	%f28, %f27, %f26;
	st.global.f32 	[%rd2], %f28;
	ld.global.u64 	%rd48, [%rd1];
	cvta.to.global.u64 	%rd49, %rd48;
	add.s64 	%rd50, %rd49, %rd104;
	ld.global.f32 	%f29, [%rd50+44];
	add.f32 	%f30, %f29, %f28;
	st.global.f32 	[%rd2], %f30;
	ld.global.u64 	%rd51, [%rd1];
	cvta.to.global.u64 	%rd52, %rd51;
	add.s64 	%rd53, %rd52, %rd104;
	ld.global.f32 	%f31, [%rd53+48];
	add.f32 	%f32, %f31, %f30;
	st.global.f32 	[%rd2], %f32;
	ld.global.u64 	%rd54, [%rd1];
	cvta.to.global.u64 	%rd55, %rd54;
	add.s64 	%rd56, %rd55, %rd104;
	ld.global.f32 	%f33, [%rd56+52];
	add.f32 	%f34, %f33, %f32;
	st.global.f32 	[%rd2], %f34;
	ld.global.u64 	%rd57, [%rd1];
	cvta.to.global.u64 	%rd58, %rd57;
	add.s64 	%rd59, %rd58, %rd104;
	ld.global.f32 	%f35, [%rd59+56];
	add.f32 	%f36, %f35, %f34;
	st.global.f32 	[%rd2], %f36;
	ld.global.u64 	%rd60, [%rd1];
	cvta.to.global.u64 	%rd61, %rd60;
	add.s64 	%rd62, %rd61, %rd104;
	ld.global.f32 	%f37, [%rd62+60];
	add.f32 	%f65, %f37, %f36;
	st.global.f32 	[%rd2], %f65;
	add.s32 	%r23, %r23, 16;
	add.s64 	%rd104, %rd104, 64;
	setp.ne.s32 	%p5, %r23, 0;
	@%p5 bra 	$L__BB0_3;
$L__BB0_4:
	setp.eq.s32 	%p6, %r2, 0;
	@%p6 bra 	$L__BB0_13;
	and.b32  	%r8, %r17, 7;
	setp.lt.u32 	%p7, %r2, 8;
	@%p7 bra 	$L__BB0_7;
	ld.global.u64 	%rd63, [%rd1];
	cvta.to.global.u64 	%rd64, %rd63;
	mul.wide.u32 	%rd65, %r25, 4;
	add.s64 	%rd66, %rd64, %rd65;
	ld.global.f32 	%f38, [%rd66];
	ld.global.f32 	%f39, [%rd2];
	add.f32 	%f40, %f38, %f39;
	st.global.f32 	[%rd2], %f40;
	ld.global.u64 	%rd67, [%rd1];
	cvta.to.global.u64 	%rd68, %rd67;
	add.s64 	%rd69, %rd68, %rd65;
	ld.global.f32 	%f41, [%rd69+4];
	add.f32 	%f42, %f41, %f40;
	st.global.f32 	[%rd2], %f42;
	ld.global.u64 	%rd70, [%rd1];
	cvta.to.global.u64 	%rd71, %rd70;
	add.s64 	%rd72, %rd71, %rd65;
	ld.global.f32 	%f43, [%rd72+8];
	add.f32 	%f44, %f43, %f42;
	st.global.f32 	[%rd2], %f44;
	ld.global.u64 	%rd73, [%rd1];
	cvta.to.global.u64 	%rd74, %rd73;
	add.s64 	%rd75, %rd74, %rd65;
	ld.global.f32 	%f45, [%rd75+12];
	add.f32 	%f46, %f45, %f44;
	st.global.f32 	[%rd2], %f46;
	ld.global.u64 	%rd76, [%rd1];
	cvta.to.global.u64 	%rd77, %rd76;
	add.s64 	%rd78, %rd77, %rd65;
	ld.global.f32 	%f47, [%rd78+16];
	add.f32 	%f48, %f47, %f46;
	st.global.f32 	[%rd2], %f48;
	ld.global.u64 	%rd79, [%rd1];
	cvta.to.global.u64 	%rd80, %rd79;
	add.s64 	%rd81, %rd80, %rd65;
	ld.global.f32 	%f49, [%rd81+20];
	add.f32 	%f50, %f49, %f48;
	st.global.f32 	[%rd2], %f50;
	ld.global.u64 	%rd82, [%rd1];
	cvta.to.global.u64 	%rd83, %rd82;
	add.s64 	%rd84, %rd83, %rd65;
	ld.global.f32 	%f51, [%rd84+24];
	add.f32 	%f52, %f51, %f50;
	st.global.f32 	[%rd2], %f52;
	ld.global.u64 	%rd85, [%rd1];
	cvta.to.global.u64 	%rd86, %rd85;
	add.s64 	%rd87, %rd86, %rd65;
	ld.global.f32 	%f53, [%rd87+28];
	add.f32 	%f54, %f53, %f52;
	st.global.f32 	[%rd2], %f54;
	add.s32 	%r25, %r25, 8;
$L__BB0_7:
	setp.eq.s32 	%p8, %r8, 0;
	@%p8 bra 	$L__BB0_13;
	and.b32  	%r11, %r17, 3;
	setp.lt.u32 	%p9, %r8, 4;
	@%p9 bra 	$L__BB0_10;
	ld.global.u64 	%rd88, [%rd1];
	cvta.to.global.u64 	%rd89, %rd88;
	mul.wide.u32 	%rd90, %r25, 4;
	add.s64 	%rd91, %rd89, %rd90;
	ld.global.f32 	%f55, [%rd91];
	ld.global.f32 	%f56, [%rd2];
	add.f32 	%f57, %f55, %f56;
	st.global.f32 	[%rd2], %f57;
	ld.global.u64 	%rd92, [%rd1];
	cvta.to.global.u64 	%rd93, %rd92;
	add.s64 	%rd94, %rd93, %rd90;
	ld.global.f32 	%f58, [%rd94+4];
	add.f32 	%f59, %f58, %f57;
	st.global.f32 	[%rd2], %f59;
	ld.global.u64 	%rd95, [%rd1];
	cvta.to.global.u64 	%rd96, %rd95;
	add.s64 	%rd97, %rd96, %rd90;
	ld.global.f32 	%f60, [%rd97+8];
	add.f32 	%f61, %f60, %f59;
	st.global.f32 	[%rd2], %f61;
	ld.global.u64 	%rd98, [%rd1];
	cvta.to.global.u64 	%rd99, %rd98;
	add.s64 	%rd100, %rd99, %rd90;
	ld.global.f32 	%f62, [%rd100+12];
	add.f32 	%f63, %f62, %f61;
	st.global.f32 	[%rd2], %f63;
	add.s32 	%r25, %r25, 4;
$L__BB0_10:
	setp.eq.s32 	%p10, %r11, 0;
	@%p10 bra 	$L__BB0_13;
	ld.global.f32 	%f66, [%rd2];
	mul.wide.u32 	%rd105, %r25, 4;
	neg.s32 	%r27, %r11;
$L__BB0_12:
	.pragma "nounroll";
	ld.global.u64 	%rd101, [%rd1];
	cvta.to.global.u64 	%rd102, %rd101;
	add.s64 	%rd103, %rd102, %rd105;
	ld.global.f32 	%f64, [%rd103];
	add.f32 	%f66, %f64, %f66;
	st.global.f32 	[%rd2], %f66;
	add.s64 	%rd105, %rd105, 4;
	add.s32 	%r27, %r27, 1;
	setp.ne.s32 	%p11, %r27, 0;
	@%p11 bra 	$L__BB0_12;
$L__BB0_13:
	bar.sync 	0;
	ret;

}


// ===== COMPILED SASS (sm_100) =====

	.target	sm_100

	.elftype	@"ET_EXEC"


//--------------------- .note.nv.tkinfo           --------------------------
	.section	.note.nv.tkinfo,"",@"SHT_NOTE"
	.sectionflags	@"SHF_NOTE_NV_TKINFO"
	.tkinfo
        /*0018*/ 	.word	0x00000002
        /*0030*/ 	.string	""
        /*0030*/ 	.string	"ptxas"
        /*0030*/ 	.string	"Cuda compilation tools, release 13.0, V13.0.88"
        /*0030*/ 	.string	"Build cuda_13.0.r13.0/compiler.36424714_0"
        /*0030*/ 	.string	"-arch sm_100 -m 64 "



//--------------------- .note.nv.cuinfo           --------------------------
	.section	.note.nv.cuinfo,"",@"SHT_NOTE"
	.sectionflags	@"SHF_NOTE_NV_CUINFO"
        /*0018*/ 	.short	0x0002
        /*001a*/ 	.short	0x0064
        /*001c*/ 	.short	0x0082
	.zero		2


//--------------------- .nv.info                  --------------------------
	.section	.nv.info,"",@"SHT_CUDA_INFO"
	.align	4


	//----- nvinfo : EIATTR_REGCOUNT
	.align		4
        /*0000*/ 	.byte	0x04, 0x2f
        /*0002*/ 	.short	(.L_1 - .L_0)
	.align		4
.L_0:
        /*0004*/ 	.word	index@(simpleKernel)
        /*0008*/ 	.word	0x00000016


	//----- nvinfo : EIATTR_FRAME_SIZE
	.align		4
.L_1:
        /*000c*/ 	.byte	0x04, 0x11
        /*000e*/ 	.short	(.L_3 - .L_2)
	.align		4
.L_2:
        /*0010*/ 	.word	index@(simpleKernel)
        /*0014*/ 	.word	0x00000000


	//----- nvinfo : EIATTR_MIN_STACK_SIZE
	.align		4
.L_3:
        /*0018*/ 	.byte	0x04, 0x12
        /*001a*/ 	.short	(.L_5 - .L_4)
	.align		4
.L_4:
        /*001c*/ 	.word	index@(simpleKernel)
        /*0020*/ 	.word	0x00000000
.L_5:


//--------------------- .nv.compat                --------------------------
	.section	.nv.compat,"",@"SHT_CUDA_COMPAT_INFO"
	.align	4
        /*0000*/ 	.byte	0x02, 0x09, 0x00, 0x00, 0x02, 0x02, 0x01, 0x00, 0x02, 0x05, 0x05, 0x00, 0x03, 0x07, 0x01, 0x01
        /*0010*/ 	.byte	0x02, 0x03, 0x00, 0x00, 0x02, 0x06, 0x01, 0x00, 0x04, 0x0b, 0x08, 0x00, 0x09, 0x00, 0x00, 0x00
        /*0020*/ 	.byte	0x00, 0x00, 0x00, 0x00


//--------------------- .nv.info.simpleKernel     --------------------------
	.section	.nv.info.simpleKernel,"",@"SHT_CUDA_INFO"
	.sectionflags	@""
	.align	4


	//----- nvinfo : EIATTR_CUDA_API_VERSION
	.align		4
        /*0000*/ 	.byte	0x04, 0x37
        /*0002*/ 	.short	(.L_7 - .L_6)
.L_6:
        /*0004*/ 	.word	0x00000082


	//----- nvinfo : EIATTR_KPARAM_INFO
	.align		4
.L_7:
        /*0008*/ 	.byte	0x04, 0x17
        /*000a*/ 	.short	(.L_9 - .L_8)
.L_8:
        /*000c*/ 	.word	0x00000000
        /*0010*/ 	.short	0x0003
        /*0012*/ 	.short	0x0010
        /*0014*/ 	.byte	0x00, 0xf5, 0x21, 0x00


	//----- nvinfo : EIATTR_KPARAM_INFO
	.align		4
.L_9:
        /*0018*/ 	.byte	0x04, 0x17
        /*001a*/ 	.short	(.L_11 - .L_10)
.L_10:
        /*001c*/ 	.word	0x00000000
        /*0020*/ 	.short	0x0002
        /*0022*/ 	.short	0x000c
        /*0024*/ 	.byte	0x00, 0xf0, 0x11, 0x00


	//----- nvinfo : EIATTR_KPARAM_INFO
	.align		4
.L_11:
        /*0028*/ 	.byte	0x04, 0x17
        /*002a*/ 	.short	(.L_13 - .L_12)
.L_12:
        /*002c*/ 	.word	0x00000000
        /*0030*/ 	.short	0x0001
        /*0032*/ 	.short	0x0008
        /*0034*/ 	.byte	0x00, 0xf0, 0x11, 0x00


	//----- nvinfo : EIATTR_KPARAM_INFO
	.align		4
.L_13:
        /*0038*/ 	.byte	0x04, 0x17
        /*003a*/ 	.short	(.L_15 - .L_14)
.L_14:
        /*003c*/ 	.word	0x00000000
        /*0040*/ 	.short	0x0000
        /*0042*/ 	.short	0x0000
        /*0044*/ 	.byte	0x00, 0xf5, 0x21, 0x00


	//----- nvinfo : EIATTR_SPARSE_MMA_MASK
	.align		4
.L_15:
        /*0048*/ 	.byte	0x03, 0x50
        /*004a*/ 	.short	0x0000


	//----- nvinfo : EIATTR_MAXREG_COUNT
	.align		4
        /*004c*/ 	.byte	0x03, 0x1b
        /*004e*/ 	.short	0x00ff


	//----- nvinfo : EIATTR_NUM_BARRIERS
	.align		4
        /*0050*/ 	.byte	0x02, 0x4c
        /*0052*/ 	.byte	0x01
	.zero		1


	//----- nvinfo : EIATTR_MERCURY_ISA_VERSION
	.align		4
        /*0054*/ 	.byte	0x03, 0x5f
        /*0056*/ 	.short	0x0101


	//----- nvinfo : EIATTR_VRC_CTA_INIT_COUNT
	.align		4
        /*0058*/ 	.byte	0x02, 0x4a
	.zero		1
	.zero		1


	//----- nvinfo : EIATTR_EXIT_INSTR_OFFSETS
	.align		4
        /*005c*/ 	.byte	0x04, 0x1c
        /*005e*/ 	.short	(.L_17 - .L_16)


	//   ....[0]....
.L_16:
        /*0060*/ 	.word	0x00000d90


	//----- nvinfo : EIATTR_CRS_STACK_SIZE
	.align		4
.L_17:
        /*0064*/ 	.byte	0x04, 0x1e
        /*0066*/ 	.short	(.L_19 - .L_18)
.L_18:
        /*0068*/ 	.word	0x00000000


	//----- nvinfo : EIATTR_CBANK_PARAM_SIZE
	.align		4
.L_19:
        /*006c*/ 	.byte	0x03, 0x19
        /*006e*/ 	.short	0x0018


	//----- nvinfo : EIATTR_PARAM_CBANK
	.align		4
        /*0070*/ 	.byte	0x04, 0x0a
        /*0072*/ 	.short	(.L_21 - .L_20)
	.align		4
.L_20:
        /*0074*/ 	.word	index@(.nv.constant0.simpleKernel)
        /*0078*/ 	.short	0x0380
        /*007a*/ 	.short	0x0018


	//----- nvinfo : EIATTR_SW_WAR
	.align		4
.L_21:
        /*007c*/ 	.byte	0x04, 0x36
        /*007e*/ 	.short	(.L_23 - .L_22)
.L_22:
        /*0080*/ 	.word	0x00000008
.L_23:


//--------------------- .nv.callgraph             --------------------------
	.section	.nv.callgraph,"",@"SHT_CUDA_CALLGRAPH"
	.align	4
	.sectionentsize	8
	.align		4
        /*0000*/ 	.word	0x00000000
	.align		4
        /*0004*/ 	.word	0xffffffff
	.align		4
        /*0008*/ 	.word	0x00000000
	.align		4
        /*000c*/ 	.word	0xfffffffe
	.align		4
        /*0010*/ 	.word	0x00000000
	.align		4
        /*0014*/ 	.word	0xfffffffd
	.align		4
        /*0018*/ 	.word	0x00000000
	.align		4
        /*001c*/ 	.word	0xfffffffc


//--------------------- .text.simpleKernel        --------------------------
	.section	.text.simpleKernel,"ax",@progbits
	.align	128
        .global         simpleKernel
        .type           simpleKernel,@function
        .size           simpleKernel,(.L_x_8 - simpleKernel)
        .other          simpleKernel,@"STO_CUDA_ENTRY STV_DEFAULT"
simpleKernel:
.text.simpleKernel:
[----:B------:R-:W-:Y:S01]  /*0000*/  LDC R1, c[0x0][0x37c] ;  /* 0x0000df00ff017b82 */ /* 0x000fe20000000800 */
[----:B------:R-:W0:Y:S07]  /*0010*/  S2R R9, SR_CTAID.X ;  /* 0x0000000000097919 */ /* 0x000e2e0000002500 */
[----:B------:R-:W1:Y:S01]  /*0020*/  LDC.64 R6, c[0x0][0x388] ;  /* 0x0000e200ff067b82 */ /* 0x000e620000000a00 */
[----:B------:R-:W0:Y:S01]  /*0030*/  LDCU UR4, c[0x0][0x360] ;  /* 0x00006c00ff0477ac */ /* 0x000e220008000800 */
[----:B------:R-:W-:Y:S01]  /*0040*/  BSSY.RECONVERGENT B0, `(.L_x_0) ;  /* 0x00000d3000007945 */ /* 0x000fe20003800200 */
[----:B------:R-:W0:Y:S01]  /*0050*/  S2R R0, SR_TID.X ;  /* 0x0000000000007919 */ /* 0x000e220000002100 */
[----:B-1----:R-:W-:Y:S01]  /*0060*/  ISETP.GE.AND P0, PT, R7, 0x1, PT ;  /* 0x000000010700780c */ /* 0x002fe20003f06270 */
[----:B0-----:R-:W-:-:S05]  /*0070*/  IMAD R9, R9, UR4, R0 ;  /* 0x0000000409097c24 */ /* 0x001fca000f8e0200 */
[----:B------:R-:W-:-:S13]  /*0080*/  ISETP.GE.U32.OR P0, PT, R9, R6, !P0 ;  /* 0x000000060900720c */ /* 0x000fda0004706470 */
[----:B------:R-:W-:Y:S05]  /*0090*/  @P0 BRA `(.L_x_1) ;  /* 0x0000000c00340947 */ /* 0x000fea0003800000 */
[----:B------:R-:W0:Y:S01]  /*00a0*/  LDC.64 R2, c[0x0][0x380] ;  /* 0x0000e000ff027b82 */ /* 0x000e220000000a00 */
[C---:B------:R-:W-:Y:S01]  /*00b0*/  ISETP.GE.U32.AND P1, PT, R7.reuse, 0x10, PT ;  /* 0x000000100700780c */ /* 0x040fe20003f26070 */
[----:B------:R-:W1:Y:S01]  /*00c0*/  LDCU.64 UR6, c[0x0][0x358] ;  /* 0x00006b00ff0677ac */ /* 0x000e620008000a00 */
[----:B------:R-:W-:Y:S01]  /*00d0*/  LOP3.LUT R10, R7, 0xf, RZ, 0xc0, !PT ;  /* 0x0000000f070a7812 */ /* 0x000fe200078ec0ff */
[----:B------:R-:W-:-:S03]  /*00e0*/  IMAD.MOV.U32 R0, RZ, RZ, RZ ;  /* 0x000000ffff007224 */ /* 0x000fc600078e00ff */
[----:B------:R-:W-:Y:S01]  /*00f0*/  ISETP.NE.AND P0, PT, R10, RZ, PT ;  /* 0x000000ff0a00720c */ /* 0x000fe20003f05270 */
[----:B------:R-:W2:Y:S01]  /*0100*/  LDC.64 R4, c[0x0][0x390] ;  /* 0x0000e400ff047b82 */ /* 0x000ea20000000a00 */
[----:B0-----:R-:W-:-:S04]  /*0110*/  IMAD.WIDE.U32 R2, R9, 0x8, R2 ;  /* 0x0000000809027825 */ /* 0x001fc800078e0002 */
[----:B--2---:R-:W-:Y:S01]  /*0120*/  IMAD.WIDE.U32 R4, R9, 0x4, R4 ;  /* 0x0000000409047825 */ /* 0x004fe200078e0004 */
[----:B-1----:R-:W-:Y:S06]  /*0130*/  @!P1 BRA `(.L_x_2) ;  /* 0x0000000400a89947 */ /* 0x002fec0003800000 */
[----:B------:R0:W5:Y:S01]  /*0140*/  LDG.E R11, desc[UR6][R4.64] ;  /* 0x00000006040b7981 */ /* 0x000162000c1e1900 */
[----:B------:R-:W-:Y:S01]  /*0150*/  LOP3.LUT R0, R7, 0x7ffffff0, RZ, 0xc0, !PT ;  /* 0x7ffffff007007812 */ /* 0x000fe200078ec0ff */
[----:B------:R-:W-:Y:S01]  /*0160*/  UMOV UR4, URZ ;  /* 0x000000ff00047c82 */ /* 0x000fe20008000000 */
[----:B------:R-:W-:-:S03]  /*0170*/  UMOV UR5, URZ ;  /* 0x000000ff00057c82 */ /* 0x000fc60008000000 */
[----:B------:R-:W-:-:S07]  /*0180*/  IMAD.MOV R6, RZ, RZ, -R0 ;  /* 0x000000ffff067224 */ /* 0x000fce00078e0a00 */
.L_x_3:
[----:B--2---:R-:W2:Y:S02]  /*0190*/  LDG.E.64 R8, desc[UR6][R2.64] ;  /* 0x0000000602087981 */ /* 0x004ea4000c1e1b00 */
[----:B--2---:R-:W-:-:S04]  /*01a0*/  IADD3 R12, P1, PT, R8, UR4, RZ ;  /* 0x00000004080c7c10 */ /* 0x004fc8000ff3e0ff */
[----:B------:R-:W-:-:S05]  /*01b0*/  IADD3.X R13, PT, PT, R9, UR5, RZ, P1, !PT ;  /* 0x00000005090d7c10 */ /* 0x000fca0008ffe4ff */
[----:B------:R-:W2:Y:S02]  /*01c0*/  LDG.E R12, desc[UR6][R12.64] ;  /* 0x000000060c0c7981 */ /* 0x000ea4000c1e1900 */
[----:B--2--5:R-:W-:-:S05]  /*01d0*/  FADD R11, R12, R11 ;  /* 0x0000000b0c0b7221 */ /* 0x024fca0000000000 */
[----:B------:R1:W-:Y:S04]  /*01e0*/  STG.E desc[UR6][R4.64], R11 ;  /* 0x0000000b04007986 */ /* 0x0003e8000c101906 */
[----:B------:R-:W2:Y:S02]  /*01f0*/  LDG.E.64 R8, desc[UR6][R2.64] ;  /* 0x0000000602087981 */ /* 0x000ea4000c1e1b00 */
[----:B--2---:R-:W-:-:S04]  /*0200*/  IADD3 R14, P1, PT, R8, UR4, RZ ;  /* 0x00000004080e7c10 */ /* 0x004fc8000ff3e0ff */
[----:B------:R-:W-:-:S05]  /*0210*/  IADD3.X R15, PT, PT, R9, UR5, RZ, P1, !PT ;  /* 0x00000005090f7c10 */ /* 0x000fca0008ffe4ff */
[----:B------:R-:W2:Y:S02]  /*0220*/  LDG.E R14, desc[UR6][R14.64+0x4] ;  /* 0x000004060e0e7981 */ /* 0x000ea4000c1e1900 */
[----:B--2---:R-:W-:-:S05]  /*0230*/  FADD R19, R11, R14 ;  /* 0x0000000e0b137221 */ /* 0x004fca0000000000 */
[----:B------:R2:W-:Y:S04]  /*0240*/  STG.E desc[UR6][R4.64], R19 ;  /* 0x0000001304007986 */ /* 0x0005e8000c101906 */
[----:B------:R-:W3:Y:S02]  /*0250*/  LDG.E.64 R8, desc[UR6][R2.64] ;  /* 0x0000000602087981 */ /* 0x000ee4000c1e1b00 */
[----:B---3--:R-:W-:-:S04]  /*0260*/  IADD3 R16, P1, PT, R8, UR4, RZ ;  /* 0x0000000408107c10 */ /* 0x008fc8000ff3e0ff */
[----:B------:R-:W-:-:S05]  /*0270*/  IADD3.X R17, PT, PT, R9, UR5, RZ, P1, !PT ;  /* 0x0000000509117c10 */ /* 0x000fca0008ffe4ff */
[----:B------:R-:W1:Y:S02]  /*0280*/  LDG.E R16, desc[UR6][R16.64+0x8] ;  /* 0x0000080610107981 */ /* 0x000e64000c1e1900 */
[----:B-1----:R-:W-:-:S05]  /*0290*/  FADD R11, R19, R16 ;  /* 0x00000010130b7221 */ /* 0x002fca0000000000 */
[----:B------:R1:W-:Y:S04]  /*02a0*/  STG.E desc[UR6][R4.64], R11 ;  /* 0x0000000b04007986 */ /* 0x0003e8000c101906 */
[----:B------:R-:W3:Y:S02]  /*02b0*/  LDG.E.64 R8, desc[UR6][R2.64] ;  /* 0x0000000602087981 */ /* 0x000ee4000c1e1b00 */
[----:B---3--:R-:W-:-:S04]  /*02c0*/  IADD3 R12, P1, PT, R8, UR4, RZ ;  /* 0x00000004080c7c10 */ /* 0x008fc8000ff3e0ff */
        /* <DEDUP_REMOVED lines=67> */
[----:B------:R-:W3:Y:S02]  /*0700*/  LDG.E R16, desc[UR6][R16.64+0x38] ;  /* 0x0000380610107981 */ /* 0x000ee4000c1e1900 */
[----:B---3--:R-:W-:-:S05]  /*0710*/  FADD R13, R19, R16 ;  /* 0x00000010130d7221 */ /* 0x008fca0000000000 */
[----:B------:R2:W-:Y:S04]  /*0720*/  STG.E desc[UR6][R4.64], R13 ;  /* 0x0000000d04007986 */ /* 0x0005e8000c101906 */
[----:B------:R-:W3:Y:S01]  /*0730*/  LDG.E.64 R8, desc[UR6][R2.64] ;  /* 0x0000000602087981 */ /* 0x000ee2000c1e1b00 */
[----:B------:R-:W-:Y:S02]  /*0740*/  IADD3 R6, PT, PT, R6, 0x10, RZ ;  /* 0x0000001006067810 */ /* 0x000fe40007ffe0ff */
[----:B---3--:R-:W-:-:S04]  /*0750*/  IADD3 R8, P1, PT, R8, UR4, RZ ;  /* 0x0000000408087c10 */ /* 0x008fc8000ff3e0ff */
[----:B------:R-:W-:-:S05]  /*0760*/  IADD3.X R9, PT, PT, R9, UR5, RZ, P1, !PT ;  /* 0x0000000509097c10 */ /* 0x000fca0008ffe4ff */
[----:B------:R-:W1:Y:S01]  /*0770*/  LDG.E R8, desc[UR6][R8.64+0x3c] ;  /* 0x00003c0608087981 */ /* 0x000e62000c1e1900 */
[----:B------:R-:W-:Y:S01]  /*0780*/  ISETP.NE.AND P1, PT, R6, RZ, PT ;  /* 0x000000ff0600720c */ /* 0x000fe20003f25270 */
[----:B------:R-:W-:-:S04]  /*0790*/  UIADD3 UR4, UP0, UPT, UR4, 0x40, URZ ;  /* 0x0000004004047890 */ /* 0x000fc8000ff1e0ff */
[----:B------:R-:W-:Y:S01]  /*07a0*/  UIADD3.X UR5, UPT, UPT, URZ, UR5, URZ, UP0, !UPT ;  /* 0x00000005ff057290 */ /* 0x000fe200087fe4ff */
[----:B-1----:R-:W-:-:S05]  /*07b0*/  FADD R11, R13, R8 ;  /* 0x000000080d0b7221 */ /* 0x002fca0000000000 */
[----:B------:R2:W-:Y:S02]  /*07c0*/  STG.E desc[UR6][R4.64], R11 ;  /* 0x0000000b04007986 */ /* 0x0005e4000c101906 */
[----:B------:R-:W-:Y:S05]  /*07d0*/  @P1 BRA `(.L_x_3) ;  /* 0xfffffff8006c1947 */ /* 0x000fea000383ffff */
.L_x_2:
[----:B------:R-:W-:Y:S05]  /*07e0*/  @!P0 BRA `(.L_x_1) ;  /* 0x0000000400608947 */ /* 0x000fea0003800000 */
[----:B------:R-:W-:Y:S02]  /*07f0*/  ISETP.GE.U32.AND P0, PT, R10, 0x8, PT ;  /* 0x000000080a00780c */ /* 0x000fe40003f06070 */
[----:B------:R-:W-:-:S04]  /*0800*/  LOP3.LUT R6, R7, 0x7, RZ, 0xc0, !PT ;  /* 0x0000000707067812 */ /* 0x000fc800078ec0ff */
[----:B------:R-:W-:-:S07]  /*0810*/  ISETP.NE.AND P1, PT, R6, RZ, PT ;  /* 0x000000ff0600720c */ /* 0x000fce0003f25270 */
[----:B------:R-:W-:Y:S06]  /*0820*/  @!P0 BRA `(.L_x_4) ;  /* 0x0000000000a88947 */ /* 0x000fec0003800000 */
[----:B------:R-:W3:Y:S04]  /*0830*/  LDG.E.64 R8, desc[UR6][R2.64] ;  /* 0x0000000602087981 */ /* 0x000ee8000c1e1b00 */
[----:B------:R-:W4:Y:S01]  /*0840*/  LDG.E R15, desc[UR6][R4.64] ;  /* 0x00000006040f7981 */ /* 0x000f22000c1e1900 */
[----:B---3--:R-:W-:-:S06]  /*0850*/  IMAD.WIDE.U32 R8, R0, 0x4, R8 ;  /* 0x0000000400087825 */ /* 0x008fcc00078e0008 */
[----:B------:R-:W4:Y:S02]  /*0860*/  LDG.E R8, desc[UR6][R8.64] ;  /* 0x0000000608087981 */ /* 0x000f24000c1e1900 */
[----:B----4-:R-:W-:-:S05]  /*0870*/  FADD R15, R8, R15 ;  /* 0x0000000f080f7221 */ /* 0x010fca0000000000 */
[----:B------:R1:W-:Y:S04]  /*0880*/  STG.E desc[UR6][R4.64], R15 ;  /* 0x0000000f04007986 */ /* 0x0003e8000c101906 */
[----:B--2---:R-:W2:Y:S02]  /*0890*/  LDG.E.64 R10, desc[UR6][R2.64] ;  /* 0x00000006020a7981 */ /* 0x004ea4000c1e1b00 */
[----:B--2---:R-:W-:-:S06]  /*08a0*/  IMAD.WIDE.U32 R10, R0, 0x4, R10 ;  /* 0x00000004000a7825 */ /* 0x004fcc00078e000a */
[----:B------:R-:W2:Y:S02]  /*08b0*/  LDG.E R10, desc[UR6][R10.64+0x4] ;  /* 0x000004060a0a7981 */ /* 0x000ea4000c1e1900 */
[----:B--2---:R-:W-:-:S05]  /*08c0*/  FADD R17, R15, R10 ;  /* 0x0000000a0f117221 */ /* 0x004fca0000000000 */
[----:B------:R2:W-:Y:S04]  /*08d0*/  STG.E desc[UR6][R4.64], R17 ;  /* 0x0000001104007986 */ /* 0x0005e8000c101906 */
[----:B------:R-:W3:Y:S02]  /*08e0*/  LDG.E.64 R12, desc[UR6][R2.64] ;  /* 0x00000006020c7981 */ /* 0x000ee4000c1e1b00 */
[----:B---3--:R-:W-:-:S06]  /*08f0*/  IMAD.WIDE.U32 R12, R0, 0x4, R12 ;  /* 0x00000004000c7825 */ /* 0x008fcc00078e000c */
[----:B------:R-:W3:Y:S02]  /*0900*/  LDG.E R12, desc[UR6][R12.64+0x8] ;  /* 0x000008060c0c7981 */ /* 0x000ee4000c1e1900 */
[----:B---3--:R-:W-:-:S05]  /*0910*/  FADD R19, R17, R12 ;  /* 0x0000000c11137221 */ /* 0x008fca0000000000 */
[----:B------:R3:W-:Y:S04]  /*0920*/  STG.E desc[UR6][R4.64], R19 ;  /* 0x0000001304007986 */ /* 0x0007e8000c101906 */
[----:B------:R-:W4:Y:S02]  /*0930*/  LDG.E.64 R8, desc[UR6][R2.64] ;  /* 0x0000000602087981 */ /* 0x000f24000c1e1b00 */
[----:B----4-:R-:W-:-:S06]  /*0940*/  IMAD.WIDE.U32 R8, R0, 0x4, R8 ;  /* 0x0000000400087825 */ /* 0x010fcc00078e0008 */
[----:B------:R-:W1:Y:S02]  /*0950*/  LDG.E R8, desc[UR6][R8.64+0xc] ;  /* 0x00000c0608087981 */ /* 0x000e64000c1e1900 */
[----:B-1----:R-:W-:-:S05]  /*0960*/  FADD R15, R19, R8 ;  /* 0x00000008130f7221 */ /* 0x002fca0000000000 */
[----:B------:R1:W-:Y:S04]  /*0970*/  STG.E desc[UR6][R4.64], R15 ;  /* 0x0000000f04007986 */ /* 0x0003e8000c101906 */
[----:B------:R-:W4:Y:S02]  /*0980*/  LDG.E.64 R10, desc[UR6][R2.64] ;  /* 0x00000006020a7981 */ /* 0x000f24000c1e1b00 */
[----:B----4-:R-:W-:-:S06]  /*0990*/  IMAD.WIDE.U32 R10, R0, 0x4, R10 ;  /* 0x00000004000a7825 */ /* 0x010fcc00078e000a */
[----:B------:R-:W2:Y:S02]  /*09a0*/  LDG.E R10, desc[UR6][R10.64+0x10] ;  /* 0x000010060a0a7981 */ /* 0x000ea4000c1e1900 */
[----:B--2---:R-:W-:-:S05]  /*09b0*/  FADD R17, R15, R10 ;  /* 0x0000000a0f117221 */ /* 0x004fca0000000000 */
[----:B------:R4:W-:Y:S04]  /*09c0*/  STG.E desc[UR6][R4.64], R17 ;  /* 0x0000001104007986 */ /* 0x0009e8000c101906 */
[----:B------:R-:W2:Y:S02]  /*09d0*/  LDG.E.64 R12, desc[UR6][R2.64] ;  /* 0x00000006020c7981 */ /* 0x000ea4000c1e1b00 */
[----:B--2---:R-:W-:-:S06]  /*09e0*/  IMAD.WIDE.U32 R12, R0, 0x4, R12 ;  /* 0x00000004000c7825 */ /* 0x004fcc00078e000c */
[----:B------:R-:W3:Y:S02]  /*09f0*/  LDG.E R12, desc[UR6][R12.64+0x14] ;  /* 0x000014060c0c7981 */ /* 0x000ee4000c1e1900 */
[----:B---3--:R-:W-:-:S05]  /*0a00*/  FADD R19, R17, R12 ;  /* 0x0000000c11137221 */ /* 0x008fca0000000000 */
[----:B------:R4:W-:Y:S04]  /*0a10*/  STG.E desc[UR6][R4.64], R19 ;  /* 0x0000001304007986 */ /* 0x0009e8000c101906 */
[----:B------:R-:W2:Y:S02]  /*0a20*/  LDG.E.64 R8, desc[UR6][R2.64] ;  /* 0x0000000602087981 */ /* 0x000ea4000c1e1b00 */
[----:B--2---:R-:W-:-:S06]  /*0a30*/  IMAD.WIDE.U32 R8, R0, 0x4, R8 ;  /* 0x0000000400087825 */ /* 0x004fcc00078e0008 */
[----:B------:R-:W1:Y:S02]  /*0a40*/  LDG.E R8, desc[UR6][R8.64+0x18] ;  /* 0x0000180608087981 */ /* 0x000e64000c1e1900 */
[----:B-1----:R-:W-:-:S05]  /*0a50*/  FADD R15, R19, R8 ;  /* 0x00000008130f7221 */ /* 0x002fca0000000000 */
[----:B------:R4:W-:Y:S04]  /*0a60*/  STG.E desc[UR6][R4.64], R15 ;  /* 0x0000000f04007986 */ /* 0x0009e8000c101906 */
[----:B------:R-:W2:Y:S02]  /*0a70*/  LDG.E.64 R10, desc[UR6][R2.64] ;  /* 0x00000006020a7981 */ /* 0x000ea4000c1e1b00 */
[----:B--2---:R-:W-:-:S06]  /*0a80*/  IMAD.WIDE.U32 R10, R0, 0x4, R10 ;  /* 0x00000004000a7825 */ /* 0x004fcc00078e000a */
[----:B------:R-:W2:Y:S01]  /*0a90*/  LDG.E R10, desc[UR6][R10.64+0x1c] ;  /* 0x00001c060a0a7981 */ /* 0x000ea2000c1e1900 */
[----:B------:R-:W-:Y:S02]  /*0aa0*/  VIADD R0, R0, 0x8 ;  /* 0x0000000800007836 */ /* 0x000fe40000000000 */
[----:B--2---:R-:W-:-:S05]  /*0ab0*/  FADD R13, R15, R10 ;  /* 0x0000000a0f0d7221 */ /* 0x004fca0000000000 */
[----:B------:R4:W-:Y:S02]  /*0ac0*/  STG.E desc[UR6][R4.64], R13 ;  /* 0x0000000d04007986 */ /* 0x0009e4000c101906 */
.L_x_4:
[----:B------:R-:W-:Y:S05]  /*0ad0*/  @!P1 BRA `(.L_x_1) ;  /* 0x0000000000a49947 */ /* 0x000fea0003800000 */
[----:B------:R-:W-:Y:S02]  /*0ae0*/  ISETP.GE.U32.AND P0, PT, R6, 0x4, PT ;  /* 0x000000040600780c */ /* 0x000fe40003f06070 */
[----:B------:R-:W-:-:S04]  /*0af0*/  LOP3.LUT R7, R7, 0x3, RZ, 0xc0, !PT ;  /* 0x0000000307077812 */ /* 0x000fc800078ec0ff */
[----:B------:R-:W-:-:S07]  /*0b00*/  ISETP.NE.AND P1, PT, R7, RZ, PT ;  /* 0x000000ff0700720c */ /* 0x000fce0003f25270 */
[----:B------:R-:W-:Y:S06]  /*0b10*/  @!P0 BRA `(.L_x_5) ;  /* 0x0000000000588947 */ /* 0x000fec0003800000 */
[----:B------:R-:W3:Y:S04]  /*0b20*/  LDG.E.64 R8, desc[UR6][R2.64] ;  /* 0x0000000602087981 */ /* 0x000ee8000c1e1b00 */
[----:B----4-:R-:W4:Y:S01]  /*0b30*/  LDG.E R15, desc[UR6][R4.64] ;  /* 0x00000006040f7981 */ /* 0x010f22000c1e1900 */
        /* <DEDUP_REMOVED lines=9> */
[----:B------:R-:W2:Y:S02]  /*0bd0*/  LDG.E.64 R12, desc[UR6][R2.64] ;  /* 0x00000006020c7981 */ /* 0x000ea4000c1e1b00 */
[----:B--2---:R-:W-:-:S06]  /*0be0*/  IMAD.WIDE.U32 R12, R0, 0x4, R12 ;  /* 0x00000004000c7825 */ /* 0x004fcc00078e000c */
[----:B------:R-:W2:Y:S02]  /*0bf0*/  LDG.E R12, desc[UR6][R12.64+0x8] ;  /* 0x000008060c0c7981 */ /* 0x000ea4000c1e1900 */
[----:B--2---:R-:W-:-:S05]  /*0c00*/  FADD R19, R17, R12 ;  /* 0x0000000c11137221 */ /* 0x004fca0000000000 */
[----:B------:R1:W-:Y:S04]  /*0c10*/  STG.E desc[UR6][R4.64], R19 ;  /* 0x0000001304007986 */ /* 0x0003e8000c101906 */
[----:B------:R-:W2:Y:S02]  /*0c20*/  LDG.E.64 R8, desc[UR6][R2.64] ;  /* 0x0000000602087981 */ /* 0x000ea4000c1e1b00 */
[----:B--2---:R-:W-:-:S06]  /*0c30*/  IMAD.WIDE.U32 R8, R0, 0x4, R8 ;  /* 0x0000000400087825 */ /* 0x004fcc00078e0008 */
[----:B------:R-:W2:Y:S01]  /*0c40*/  LDG.E R8, desc[UR6][R8.64+0xc] ;  /* 0x00000c0608087981 */ /* 0x000ea2000c1e1900 */
[----:B------:R-:W-:Y:S01]  /*0c50*/  IADD3 R0, PT, PT, R0, 0x4, RZ ;  /* 0x0000000400007810 */ /* 0x000fe20007ffe0ff */
[----:B--2---:R-:W-:-:S05]  /*0c60*/  FADD R11, R19, R8 ;  /* 0x00000008130b7221 */ /* 0x004fca0000000000 */
[----:B------:R1:W-:Y:S02]  /*0c70*/  STG.E desc[UR6][R4.64], R11 ;  /* 0x0000000b04007986 */ /* 0x0003e4000c101906 */
.L_x_5:
[----:B------:R-:W-:Y:S05]  /*0c80*/  @!P1 BRA `(.L_x_1) ;  /* 0x0000000000389947 */ /* 0x000fea0003800000 */
[----:B-12---:R1:W5:Y:S01]  /*0c90*/  LDG.E R11, desc[UR6][R4.64] ;  /* 0x00000006040b7981 */ /* 0x006362000c1e1900 */
[----:B------:R-:W-:-:S04]  /*0ca0*/  IMAD.WIDE.U32 R8, R0, 0x4, RZ ;  /* 0x0000000400087825 */ /* 0x000fc800078e00ff */
[----:B------:R-:W-:-:S07]  /*0cb0*/  IMAD.MOV R0, RZ, RZ, -R7 ;  /* 0x000000ffff007224 */ /* 0x000fce00078e0a07 */
.L_x_6:
[----:B------:R-:W2:Y:S01]  /*0cc0*/  LDG.E.64 R6, desc[UR6][R2.64] ;  /* 0x0000000602067981 */ /* 0x000ea2000c1e1b00 */
[----:B------:R-:W-:Y:S01]  /*0cd0*/  VIADD R0, R0, 0x1 ;  /* 0x0000000100007836 */ /* 0x000fe20000000000 */
[----:B--2---:R-:W-:-:S04]  /*0ce0*/  IADD3 R6, P0, PT, R6, R8, RZ ;  /* 0x0000000806067210 */ /* 0x004fc80007f1e0ff */
[----:B------:R-:W-:-:S05]  /*0cf0*/  IADD3.X R7, PT, PT, R7, R9, RZ, P0, !PT ;  /* 0x0000000907077210 */ /* 0x000fca00007fe4ff */
[----:B------:R-:W2:Y:S01]  /*0d00*/  LDG.E R6, desc[UR6][R6.64] ;  /* 0x0000000606067981 */ /* 0x000ea2000c1e1900 */
[----:B------:R-:W-:Y:S02]  /*0d10*/  ISETP.NE.AND P0, PT, R0, RZ, PT ;  /* 0x000000ff0000720c */ /* 0x000fe40003f05270 */
[----:B------:R-:W-:-:S04]  /*0d20*/  IADD3 R8, P1, PT, R8, 0x4, RZ ;  /* 0x0000000408087810 */ /* 0x000fc80007f3e0ff */
[----:B------:R-:W-:Y:S01]  /*0d30*/  IADD3.X R9, PT, PT, RZ, R9, RZ, P1, !PT ;  /* 0x00000009ff097210 */ /* 0x000fe20000ffe4ff */
[----:B--23-5:R-:W-:-:S05]  /*0d40*/  FADD R11, R6, R11 ;  /* 0x0000000b060b7221 */ /* 0x02cfca0000000000 */
[----:B------:R3:W-:Y:S01]  /*0d50*/  STG.E desc[UR6][R4.64], R11 ;  /* 0x0000000b04007986 */ /* 0x0007e2000c101906 */
[----:B------:R-:W-:Y:S05]  /*0d60*/  @P0 BRA `(.L_x_6) ;  /* 0xfffffffc00d40947 */ /* 0x000fea000383ffff */
.L_x_1:
[----:B------:R-:W-:Y:S05]  /*0d70*/  BSYNC.RECONVERGENT B0 ;  /* 0x0000000000007941 */ /* 0x000fea0003800200 */
.L_x_0:
[----:B------:R-:W-:Y:S06]  /*0d80*/  BAR.SYNC.DEFER_BLOCKING 0x0 ;  /* 0x0000000000007b1d */ /* 0x000fec0000010000 */
[----:B------:R-:W-:Y:S05]  /*0d90*/  EXIT ;  /* 0x000000000000794d */ /* 0x000fea0003800000 */
.L_x_7:
[----:B------:R-:W-:-:S00]  /*0da0*/  BRA `(.L_x_7) ;  /* 0xfffffffc00fc7947 */ /* 0x000fc0000383ffff */
[----:B------:R-:W-:-:S00]  /*0db0*/  NOP ;  /* 0x0000000000007918 */ /* 0x000fc00000000000 */
        /* <DEDUP_REMOVED lines=12> */
.L_x_8:


//--------------------- .nv.shared.reserved.0     --------------------------
	.section	.nv.shared.reserved.0,"aw",@nobits
	.weak		__nv_reservedSMEM_offset_0_alias
	.size		__nv_reservedSMEM_offset_0_alias, 0, 64
	.other		__nv_reservedSMEM_offset_0_alias,@"STO_CUDA_RESERVED_SHARED STV_DEFAULT"
__nv_reservedSMEM_offset_0_alias:
	.zero		0
	.zero		64


//--------------------- .nv.constant0.simpleKernel --------------------------
	.section	.nv.constant0.simpleKernel,"a",@progbits
	.sectionflags	@""
	.align	4
.nv.constant0.simpleKernel:
	.zero		920


//--------------------- SYMBOLS --------------------------

	.type		.nv.reservedSmem.offset0,@object
	.size		.nv.reservedSmem.offset0,0x4
